//
// Generated by NVIDIA NVVM Compiler
//
// Compiler Build ID: CL-36424714
// Cuda compilation tools, release 13.0, V13.0.88
// Based on NVVM 20.0.0
//

.version 9.0
.target sm_100
.address_size 64

	// .globl	_Z6vecAddPdS_S_i

.visible .entry _Z6vecAddPdS_S_i(
	.param .u64 .ptr .align 1 _Z6vecAddPdS_S_i_param_0,
	.param .u64 .ptr .align 1 _Z6vecAddPdS_S_i_param_1,
	.param .u64 .ptr .align 1 _Z6vecAddPdS_S_i_param_2,
	.param .u32 _Z6vecAddPdS_S_i_param_3
)
{
	.reg .pred 	%p<7>;
	.reg .b32 	%r<27>;
	.reg .b64 	%rd<31>;
	.reg .b64 	%fd<16>;

	ld.param.u64 	%rd8, [_Z6vecAddPdS_S_i_param_0];
	ld.param.u64 	%rd9, [_Z6vecAddPdS_S_i_param_1];
	ld.param.u64 	%rd10, [_Z6vecAddPdS_S_i_param_2];
	ld.param.u32 	%r11, [_Z6vecAddPdS_S_i_param_3];
	cvta.to.global.u64 	%rd1, %rd10;
	cvta.to.global.u64 	%rd2, %rd9;
	cvta.to.global.u64 	%rd3, %rd8;
	mov.u32 	%r26, %tid.x;
	mov.u32 	%r2, %ntid.x;
	setp.ge.s32 	%p1, %r26, %r11;
	@%p1 bra 	$L__BB0_6;
	add.s32 	%r12, %r26, %r2;
	max.u32 	%r13, %r11, %r12;
	setp.lt.u32 	%p2, %r12, %r11;
	selp.u32 	%r14, 1, 0, %p2;
	add.s32 	%r15, %r12, %r14;
	sub.s32 	%r16, %r13, %r15;
	div.u32 	%r17, %r16, %r2;
	add.s32 	%r3, %r17, %r14;
	and.b32  	%r18, %r3, 3;
	setp.eq.s32 	%p3, %r18, 3;
	@%p3 bra 	$L__BB0_4;
	add.s32 	%r19, %r3, 1;
	and.b32  	%r20, %r19, 3;
	mul.wide.u32 	%rd30, %r26, 8;
	mul.wide.u32 	%rd5, %r2, 8;
	neg.s32 	%r24, %r20;
	mad.lo.s32 	%r26, %r2, %r20, %r26;
$L__BB0_3:
	.pragma "nounroll";
	add.s64 	%rd11, %rd3, %rd30;
	ld.global.f64 	%fd1, [%rd11];
	add.s64 	%rd12, %rd2, %rd30;
	ld.global.f64 	%fd2, [%rd12];
	add.f64 	%fd3, %fd1, %fd2;
	add.s64 	%rd13, %rd1, %rd30;
	st.global.f64 	[%rd13], %fd3;
	add.s64 	%rd30, %rd30, %rd5;
	add.s32 	%r24, %r24, 1;
	setp.ne.s32 	%p4, %r24, 0;
	@%p4 bra 	$L__BB0_3;
$L__BB0_4:
	setp.lt.u32 	%p5, %r3, 3;
	@%p5 bra 	$L__BB0_6;
$L__BB0_5:
	mul.wide.u32 	%rd14, %r26, 8;
	add.s64 	%rd15, %rd3, %rd14;
	ld.global.f64 	%fd4, [%rd15];
	add.s64 	%rd16, %rd2, %rd14;
	ld.global.f64 	%fd5, [%rd16];
	add.f64 	%fd6, %fd4, %fd5;
	add.s64 	%rd17, %rd1, %rd14;
	st.global.f64 	[%rd17], %fd6;
	add.s32 	%r21, %r26, %r2;
	mul.wide.u32 	%rd18, %r21, 8;
	add.s64 	%rd19, %rd3, %rd18;
	ld.global.f64 	%fd7, [%rd19];
	add.s64 	%rd20, %rd2, %rd18;
	ld.global.f64 	%fd8, [%rd20];
	add.f64 	%fd9, %fd7, %fd8;
	add.s64 	%rd21, %rd1, %rd18;
	st.global.f64 	[%rd21], %fd9;
	add.s32 	%r22, %r21, %r2;
	mul.wide.u32 	%rd22, %r22, 8;
	add.s64 	%rd23, %rd3, %rd22;
	ld.global.f64 	%fd10, [%rd23];
	add.s64 	%rd24, %rd2, %rd22;
	ld.global.f64 	%fd11, [%rd24];
	add.f64 	%fd12, %fd10, %fd11;
	add.s64 	%rd25, %rd1, %rd22;
	st.global.f64 	[%rd25], %fd12;
	add.s32 	%r23, %r22, %r2;
	mul.wide.u32 	%rd26, %r23, 8;
	add.s64 	%rd27, %rd3, %rd26;
	ld.global.f64 	%fd13, [%rd27];
	add.s64 	%rd28, %rd2, %rd26;
	ld.global.f64 	%fd14, [%rd28];
	add.f64 	%fd15, %fd13, %fd14;
	add.s64 	%rd29, %rd1, %rd26;
	st.global.f64 	[%rd29], %fd15;
	add.s32 	%r26, %r23, %r2;
	setp.lt.s32 	%p6, %r26, %r11;
	@%p6 bra 	$L__BB0_5;
$L__BB0_6:
	ret;

}


// ===== COMPILED SASS (sm_100) =====

	.target	sm_100

	.elftype	@"ET_EXEC"


//--------------------- .note.nv.tkinfo           --------------------------
	.section	.note.nv.tkinfo,"",@"SHT_NOTE"
	.sectionflags	@"SHF_NOTE_NV_TKINFO"
	.tkinfo
        /*0018*/ 	.word	0x00000002
        /*0030*/ 	.string	""
        /*0030*/ 	.string	"ptxas"
        /*0030*/ 	.string	"Cuda compilation tools, release 13.0, V13.0.88"
        /*0030*/ 	.string	"Build cuda_13.0.r13.0/compiler.36424714_0"
        /*0030*/ 	.string	"-arch sm_100 -m 64 "



//--------------------- .note.nv.cuinfo           --------------------------
	.section	.note.nv.cuinfo,"",@"SHT_NOTE"
	.sectionflags	@"SHF_NOTE_NV_CUINFO"
        /*0018*/ 	.short	0x0002
        /*001a*/ 	.short	0x0064
        /*001c*/ 	.short	0x0082
	.zero		2


//--------------------- .nv.info                  --------------------------
	.section	.nv.info,"",@"SHT_CUDA_INFO"
	.align	4


	//----- nvinfo : EIATTR_REGCOUNT
	.align		4
        /*0000*/ 	.byte	0x04, 0x2f
        /*0002*/ 	.short	(.L_1 - .L_0)
	.align		4
.L_0:
        /*0004*/ 	.word	index@(_Z6vecAddPdS_S_i)
        /*0008*/ 	.word	0x0000001c


	//----- nvinfo : EIATTR_FRAME_SIZE
	.align		4
.L_1:
        /*000c*/ 	.byte	0x04, 0x11
        /*000e*/ 	.short	(.L_3 - .L_2)
	.align		4
.L_2:
        /*0010*/ 	.word	index@(_Z6vecAddPdS_S_i)
        /*0014*/ 	.word	0x00000000


	//----- nvinfo : EIATTR_MIN_STACK_SIZE
	.align		4
.L_3:
        /*0018*/ 	.byte	0x04, 0x12
        /*001a*/ 	.short	(.L_5 - .L_4)
	.align		4
.L_4:
        /*001c*/ 	.word	index@(_Z6vecAddPdS_S_i)
        /*0020*/ 	.word	0x00000000
.L_5:


//--------------------- .nv.compat                --------------------------
	.section	.nv.compat,"",@"SHT_CUDA_COMPAT_INFO"
	.align	4
        /*0000*/ 	.byte	0x02, 0x09, 0x00, 0x00, 0x02, 0x02, 0x01, 0x00, 0x02, 0x05, 0x05, 0x00, 0x03, 0x07, 0x01, 0x01
        /*0010*/ 	.byte	0x02, 0x03, 0x00, 0x00, 0x02, 0x06, 0x01, 0x00, 0x04, 0x0b, 0x08, 0x00, 0x01, 0x00, 0x00, 0x00
        /*0020*/ 	.byte	0x00, 0x00, 0x00, 0x00


//--------------------- .nv.info._Z6vecAddPdS_S_i --------------------------
	.section	.nv.info._Z6vecAddPdS_S_i,"",@"SHT_CUDA_INFO"
	.sectionflags	@""
	.align	4


	//----- nvinfo : EIATTR_CUDA_API_VERSION
	.align		4
        /*0000*/ 	.byte	0x04, 0x37
        /*0002*/ 	.short	(.L_7 - .L_6)
.L_6:
        /*0004*/ 	.word	0x00000082


	//----- nvinfo : EIATTR_KPARAM_INFO
	.align		4
.L_7:
        /*0008*/ 	.byte	0x04, 0x17
        /*000a*/ 	.short	(.L_9 - .L_8)
.L_8:
        /*000c*/ 	.word	0x00000000
        /*0010*/ 	.short	0x0003
        /*0012*/ 	.short	0x0018
        /*0014*/ 	.byte	0x00, 0xf0, 0x11, 0x00


	//----- nvinfo : EIATTR_KPARAM_INFO
	.align		4
.L_9:
        /*0018*/ 	.byte	0x04, 0x17
        /*001a*/ 	.short	(.L_11 - .L_10)
.L_10:
        /*001c*/ 	.word	0x00000000
        /*0020*/ 	.short	0x0002
        /*0022*/ 	.short	0x0010
        /*0024*/ 	.byte	0x00, 0xf5, 0x21, 0x00


	//----- nvinfo : EIATTR_KPARAM_INFO
	.align		4
.L_11:
        /*0028*/ 	.byte	0x04, 0x17
        /*002a*/ 	.short	(.L_13 - .L_12)
.L_12:
        /*002c*/ 	.word	0x00000000
        /*0030*/ 	.short	0x0001
        /*0032*/ 	.short	0x0008
        /*0034*/ 	.byte	0x00, 0xf5, 0x21, 0x00


	//----- nvinfo : EIATTR_KPARAM_INFO
	.align		4
.L_13:
        /*0038*/ 	.byte	0x04, 0x17
        /*003a*/ 	.short	(.L_15 - .L_14)
.L_14:
        /*003c*/ 	.word	0x00000000
        /*0040*/ 	.short	0x0000
        /*0042*/ 	.short	0x0000
        /*0044*/ 	.byte	0x00, 0xf5, 0x21, 0x00


	//----- nvinfo : EIATTR_SPARSE_MMA_MASK
	.align		4
.L_15:
        /*0048*/ 	.byte	0x03, 0x50
        /*004a*/ 	.short	0x0000


	//----- nvinfo : EIATTR_MAXREG_COUNT
	.align		4
        /*004c*/ 	.byte	0x03, 0x1b
        /*004e*/ 	.short	0x00ff


	//----- nvinfo : EIATTR_MERCURY_ISA_VERSION
	.align		4
        /*0050*/ 	.byte	0x03, 0x5f
        /*0052*/ 	.short	0x0101


	//----- nvinfo : EIATTR_VRC_CTA_INIT_COUNT
	.align		4
        /*0054*/ 	.byte	0x02, 0x4a
	.zero		1
	.zero		1


	//----- nvinfo : EIATTR_EXIT_INSTR_OFFSETS
	.align		4
        /*0058*/ 	.byte	0x04, 0x1c
        /*005a*/ 	.short	(.L_17 - .L_16)


	//   ....[0]....
.L_16:
        /*005c*/ 	.word	0x00000050


	//   ....[1]....
        /*0060*/ 	.word	0x000003a0


	//   ....[2]....
        /*0064*/ 	.word	0x00000600


	//----- nvinfo : EIATTR_CRS_STACK_SIZE
	.align		4
.L_17:
        /*0068*/ 	.byte	0x04, 0x1e
        /*006a*/ 	.short	(.L_19 - .L_18)
.L_18:
        /*006c*/ 	.word	0x00000000


	//----- nvinfo : EIATTR_CBANK_PARAM_SIZE
	.align		4
.L_19:
        /*0070*/ 	.byte	0x03, 0x19
        /*0072*/ 	.short	0x001c


	//----- nvinfo : EIATTR_PARAM_CBANK
	.align		4
        /*0074*/ 	.byte	0x04, 0x0a
        /*0076*/ 	.short	(.L_21 - .L_20)
	.align		4
.L_20:
        /*0078*/ 	.word	index@(.nv.constant0._Z6vecAddPdS_S_i)
        /*007c*/ 	.short	0x0380
        /*007e*/ 	.short	0x001c


	//----- nvinfo : EIATTR_SW_WAR
	.align		4
.L_21:
        /*0080*/ 	.byte	0x04, 0x36
        /*0082*/ 	.short	(.L_23 - .L_22)
.L_22:
        /*0084*/ 	.word	0x00000008
.L_23:


//--------------------- .nv.callgraph             --------------------------
	.section	.nv.callgraph,"",@"SHT_CUDA_CALLGRAPH"
	.align	4
	.sectionentsize	8
	.align		4
        /*0000*/ 	.word	0x00000000
	.align		4
        /*0004*/ 	.word	0xffffffff
	.align		4
        /*0008*/ 	.word	0x00000000
	.align		4
        /*000c*/ 	.word	0xfffffffe
	.align		4
        /*0010*/ 	.word	0x00000000
	.align		4
        /*0014*/ 	.word	0xfffffffd
	.align		4
        /*0018*/ 	.word	0x00000000
	.align		4
        /*001c*/ 	.word	0xfffffffc


//--------------------- .text._Z6vecAddPdS_S_i    --------------------------
	.section	.text._Z6vecAddPdS_S_i,"ax",@progbits
	.align	128
        .global         _Z6vecAddPdS_S_i
        .type           _Z6vecAddPdS_S_i,@function
        .size           _Z6vecAddPdS_S_i,(.L_x_5 - _Z6vecAddPdS_S_i)
        .other          _Z6vecAddPdS_S_i,@"STO_CUDA_ENTRY STV_DEFAULT"
_Z6vecAddPdS_S_i:
.text._Z6vecAddPdS_S_i:
[----:B------:R-:W-:Y:S01]  /*0000*/  LDC R1, c[0x0][0x37c] ;  /* 0x0000df00ff017b82 */ /* 0x000fe20000000800 */
[----:B------:R-:W0:Y:S01]  /*0010*/  S2R R9, SR_TID.X ;  /* 0x0000000000097919 */ /* 0x000e220000002100 */
[----:B------:R-:W0:Y:S06]  /*0020*/  LDCU UR6, c[0x0][0x398] ;  /* 0x00007300ff0677ac */ /* 0x000e2c0008000800 */
[----:B------:R-:W1:Y:S01]  /*0030*/  LDC R0, c[0x0][0x360] ;  /* 0x0000d800ff007b82 */ /* 0x000e620000000800 */
[----:B0-----:R-:W-:-:S13]  /*0040*/  ISETP.GE.AND P0, PT, R9, UR6, PT ;  /* 0x0000000609007c0c */ /* 0x001fda000bf06270 */
[----:B------:R-:W-:Y:S05]  /*0050*/  @P0 EXIT ;  /* 0x000000000000094d */ /* 0x000fea0003800000 */
[----:B-1----:R-:W0:Y:S01]  /*0060*/  I2F.U32.RP R7, R0 ;  /* 0x0000000000077306 */ /* 0x002e220000209000 */
[----:B------:R-:W-:Y:S01]  /*0070*/  IADD3 R4, PT, PT, R9, R0, RZ ;  /* 0x0000000009047210 */ /* 0x000fe20007ffe0ff */
[----:B------:R-:W1:Y:S01]  /*0080*/  LDCU.64 UR4, c[0x0][0x358] ;  /* 0x00006b00ff0477ac */ /* 0x000e620008000a00 */
[----:B------:R-:W-:Y:S01]  /*0090*/  ISETP.NE.U32.AND P2, PT, R0, RZ, PT ;  /* 0x000000ff0000720c */ /* 0x000fe20003f45070 */
[----:B------:R-:W-:Y:S01]  /*00a0*/  BSSY.RECONVERGENT B0, `(.L_x_0) ;  /* 0x000002f000007945 */ /* 0x000fe20003800200 */
[C---:B------:R-:W-:Y:S01]  /*00b0*/  ISETP.GE.U32.AND P0, PT, R4.reuse, UR6, PT ;  /* 0x0000000604007c0c */ /* 0x040fe2000bf06070 */
[----:B------:R-:W2:Y:S01]  /*00c0*/  LDCU.64 UR12, c[0x0][0x390] ;  /* 0x00007200ff0c77ac */ /* 0x000ea20008000a00 */
[----:B------:R-:W-:Y:S02]  /*00d0*/  VIMNMX.U32 R5, PT, PT, R4, UR6, !PT ;  /* 0x0000000604057c48 */ /* 0x000fe4000ffe0000 */
[----:B------:R-:W-:Y:S01]  /*00e0*/  SEL R6, RZ, 0x1, P0 ;  /* 0x00000001ff067807 */ /* 0x000fe20000000000 */
[----:B------:R-:W3:Y:S03]  /*00f0*/  LDCU.128 UR8, c[0x0][0x380] ;  /* 0x00007000ff0877ac */ /* 0x000ee60008000c00 */
[----:B------:R-:W-:Y:S01]  /*0100*/  IADD3 R5, PT, PT, R5, -R4, -R6 ;  /* 0x8000000405057210 */ /* 0x000fe20007ffe806 */
[----:B0-----:R-:W0:Y:S02]  /*0110*/  MUFU.RCP R7, R7 ;  /* 0x0000000700077308 */ /* 0x001e240000001000 */
[----:B0-----:R-:W-:-:S06]  /*0120*/  VIADD R2, R7, 0xffffffe ;  /* 0x0ffffffe07027836 */ /* 0x001fcc0000000000 */
[----:B------:R0:W4:Y:S02]  /*0130*/  F2I.FTZ.U32.TRUNC.NTZ R3, R2 ;  /* 0x0000000200037305 */ /* 0x000124000021f000 */
[----:B0-----:R-:W-:Y:S02]  /*0140*/  IMAD.MOV.U32 R2, RZ, RZ, RZ ;  /* 0x000000ffff027224 */ /* 0x001fe400078e00ff */
[----:B----4-:R-:W-:-:S04]  /*0150*/  IMAD.MOV R11, RZ, RZ, -R3 ;  /* 0x000000ffff0b7224 */ /* 0x010fc800078e0a03 */
[----:B------:R-:W-:-:S04]  /*0160*/  IMAD R11, R11, R0, RZ ;  /* 0x000000000b0b7224 */ /* 0x000fc800078e02ff */
[----:B------:R-:W-:-:S06]  /*0170*/  IMAD.HI.U32 R8, R3, R11, R2 ;  /* 0x0000000b03087227 */ /* 0x000fcc00078e0002 */
[----:B------:R-:W-:-:S05]  /*0180*/  IMAD.HI.U32 R3, R8, R5, RZ ;  /* 0x0000000508037227 */ /* 0x000fca00078e00ff */
[----:B------:R-:W-:-:S05]  /*0190*/  IADD3 R2, PT, PT, -R3, RZ, RZ ;  /* 0x000000ff03027210 */ /* 0x000fca0007ffe1ff */
[----:B------:R-:W-:-:S05]  /*01a0*/  IMAD R5, R0, R2, R5 ;  /* 0x0000000200057224 */ /* 0x000fca00078e0205 */
[----:B------:R-:W-:-:S13]  /*01b0*/  ISETP.GE.U32.AND P0, PT, R5, R0, PT ;  /* 0x000000000500720c */ /* 0x000fda0003f06070 */
[----:B------:R-:W-:Y:S01]  /*01c0*/  @P0 IMAD.IADD R5, R5, 0x1, -R0 ;  /* 0x0000000105050824 */ /* 0x000fe200078e0a00 */
[----:B------:R-:W-:-:S04]  /*01d0*/  @P0 IADD3 R3, PT, PT, R3, 0x1, RZ ;  /* 0x0000000103030810 */ /* 0x000fc80007ffe0ff */
[----:B------:R-:W-:-:S13]  /*01e0*/  ISETP.GE.U32.AND P1, PT, R5, R0, PT ;  /* 0x000000000500720c */ /* 0x000fda0003f26070 */
[----:B------:R-:W-:Y:S01]  /*01f0*/  @P1 VIADD R3, R3, 0x1 ;  /* 0x0000000103031836 */ /* 0x000fe20000000000 */
[----:B------:R-:W-:-:S04]  /*0200*/  @!P2 LOP3.LUT R3, RZ, R0, RZ, 0x33, !PT ;  /* 0x00000000ff03a212 */ /* 0x000fc800078e33ff */
[----:B------:R-:W-:-:S04]  /*0210*/  IADD3 R2, PT, PT, R6, R3, RZ ;  /* 0x0000000306027210 */ /* 0x000fc80007ffe0ff */
[C---:B------:R-:W-:Y:S02]  /*0220*/  LOP3.LUT R3, R2.reuse, 0x3, RZ, 0xc0, !PT ;  /* 0x0000000302037812 */ /* 0x040fe400078ec0ff */
[----:B------:R-:W-:Y:S02]  /*0230*/  ISETP.GE.U32.AND P0, PT, R2, 0x3, PT ;  /* 0x000000030200780c */ /* 0x000fe40003f06070 */
[----:B------:R-:W-:-:S13]  /*0240*/  ISETP.NE.AND P1, PT, R3, 0x3, PT ;  /* 0x000000030300780c */ /* 0x000fda0003f25270 */
[----:B-123--:R-:W-:Y:S05]  /*0250*/  @!P1 BRA `(.L_x_1) ;  /* 0x00000000004c9947 */ /* 0x00efea0003800000 */
[----:B------:R-:W-:-:S05]  /*0260*/  VIADD R2, R2, 0x1 ;  /* 0x0000000102027836 */ /* 0x000fca0000000000 */
[----:B------:R-:W-:Y:S01]  /*0270*/  LOP3.LUT R4, R2, 0x3, RZ, 0xc0, !PT ;  /* 0x0000000302047812 */ /* 0x000fe200078ec0ff */
[----:B------:R-:W-:-:S03]  /*0280*/  IMAD.WIDE.U32 R2, R9, 0x8, RZ ;  /* 0x0000000809027825 */ /* 0x000fc600078e00ff */
[C---:B------:R-:W-:Y:S01]  /*0290*/  IADD3 R8, PT, PT, -R4.reuse, RZ, RZ ;  /* 0x000000ff04087210 */ /* 0x040fe20007ffe1ff */
[----:B------:R-:W-:-:S07]  /*02a0*/  IMAD R9, R4, R0, R9 ;  /* 0x0000000004097224 */ /* 0x000fce00078e0209 */
.L_x_2:
[C---:B------:R-:W-:Y:S02]  /*02b0*/  IADD3 R6, P2, PT, R2.reuse, UR10, RZ ;  /* 0x0000000a02067c10 */ /* 0x040fe4000ff5e0ff */
[----:B------:R-:W-:Y:S02]  /*02c0*/  IADD3 R10, P1, PT, R2, UR8, RZ ;  /* 0x00000008020a7c10 */ /* 0x000fe4000ff3e0ff */
[C---:B------:R-:W-:Y:S02]  /*02d0*/  IADD3.X R7, PT, PT, R3.reuse, UR11, RZ, P2, !PT ;  /* 0x0000000b03077c10 */ /* 0x040fe400097fe4ff */
[----:B------:R-:W-:-:S04]  /*02e0*/  IADD3.X R11, PT, PT, R3, UR9, RZ, P1, !PT ;  /* 0x00000009030b7c10 */ /* 0x000fc80008ffe4ff */
[----:B------:R-:W2:Y:S04]  /*02f0*/  LDG.E.64 R6, desc[UR4][R6.64] ;  /* 0x0000000406067981 */ /* 0x000ea8000c1e1b00 */
[----:B0-----:R-:W2:Y:S01]  /*0300*/  LDG.E.64 R4, desc[UR4][R10.64] ;  /* 0x000000040a047981 */ /* 0x001ea2000c1e1b00 */
[----:B------:R-:W-:-:S04]  /*0310*/  IADD3 R12, P1, PT, R2, UR12, RZ ;  /* 0x0000000c020c7c10 */ /* 0x000fc8000ff3e0ff */
[----:B------:R-:W-:Y:S01]  /*0320*/  IADD3.X R13, PT, PT, R3, UR13, RZ, P1, !PT ;  /* 0x0000000d030d7c10 */ /* 0x000fe20008ffe4ff */
[----:B------:R-:W-:-:S05]  /*0330*/  VIADD R8, R8, 0x1 ;  /* 0x0000000108087836 */ /* 0x000fca0000000000 */
[----:B------:R-:W-:Y:S01]  /*0340*/  ISETP.NE.AND P1, PT, R8, RZ, PT ;  /* 0x000000ff0800720c */ /* 0x000fe20003f25270 */
[----:B------:R-:W-:Y:S01]  /*0350*/  IMAD.WIDE.U32 R2, R0, 0x8, R2 ;  /* 0x0000000800027825 */ /* 0x000fe200078e0002 */
[----:B--2---:R-:W-:-:S07]  /*0360*/  DADD R4, R4, R6 ;  /* 0x0000000004047229 */ /* 0x004fce0000000006 */
[----:B------:R0:W-:Y:S04]  /*0370*/  STG.E.64 desc[UR4][R12.64], R4 ;  /* 0x000000040c007986 */ /* 0x0001e8000c101b04 */
[----:B------:R-:W-:Y:S05]  /*0380*/  @P1 BRA `(.L_x_2) ;  /* 0xfffffffc00c81947 */ /* 0x000fea000383ffff */
.L_x_1:
[----:B------:R-:W-:Y:S05]  /*0390*/  BSYNC.RECONVERGENT B0 ;  /* 0x0000000000007941 */ /* 0x000fea0003800200 */
.L_x_0:
[----:B------:R-:W-:Y:S05]  /*03a0*/  @!P0 EXIT ;  /* 0x000000000000894d */ /* 0x000fea0003800000 */
.L_x_3:
[----:B------:R-:W1:Y:S08]  /*03b0*/  LDC.64 R2, c[0x0][0x380] ;  /* 0x0000e000ff027b82 */ /* 0x000e700000000a00 */
[----:B0-----:R-:W0:Y:S08]  /*03c0*/  LDC.64 R4, c[0x0][0x388] ;  /* 0x0000e200ff047b82 */ /* 0x001e300000000a00 */
[----:B--2---:R-:W2:Y:S01]  /*03d0*/  LDC.64 R6, c[0x0][0x390] ;  /* 0x0000e400ff067b82 */ /* 0x004ea20000000a00 */
[----:B-1----:R-:W-:-:S06]  /*03e0*/  IMAD.WIDE.U32 R10, R9, 0x8, R2 ;  /* 0x00000008090a7825 */ /* 0x002fcc00078e0002 */
[----:B------:R-:W3:Y:S01]  /*03f0*/  LDG.E.64 R10, desc[UR4][R10.64] ;  /* 0x000000040a0a7981 */ /* 0x000ee2000c1e1b00 */
[----:B0-----:R-:W-:-:S06]  /*0400*/  IMAD.WIDE.U32 R12, R9, 0x8, R4 ;  /* 0x00000008090c7825 */ /* 0x001fcc00078e0004 */
[----:B------:R-:W3:Y:S01]  /*0410*/  LDG.E.64 R12, desc[UR4][R12.64] ;  /* 0x000000040c0c7981 */ /* 0x000ee2000c1e1b00 */
[----:B------:R-:W-:Y:S01]  /*0420*/  IADD3 R21, PT, PT, R0, R9, RZ ;  /* 0x0000000900157210 */ /* 0x000fe20007ffe0ff */
[----:B--2---:R-:W-:-:S04]  /*0430*/  IMAD.WIDE.U32 R8, R9, 0x8, R6 ;  /* 0x0000000809087825 */ /* 0x004fc800078e0006 */
[----:B------:R-:W-:-:S04]  /*0440*/  IMAD.WIDE.U32 R16, R21, 0x8, R2 ;  /* 0x0000000815107825 */ /* 0x000fc800078e0002 */
[----:B------:R-:W-:Y:S01]  /*0450*/  IMAD.WIDE.U32 R18, R21, 0x8, R4 ;  /* 0x0000000815127825 */ /* 0x000fe200078e0004 */
[----:B---3--:R-:W-:-:S07]  /*0460*/  DADD R14, R10, R12 ;  /* 0x000000000a0e7229 */ /* 0x008fce000000000c */
[----:B------:R0:W-:Y:S04]  /*0470*/  STG.E.64 desc[UR4][R8.64], R14 ;  /* 0x0000000e08007986 */ /* 0x0001e8000c101b04 */
[----:B------:R-:W2:Y:S04]  /*0480*/  LDG.E.64 R16, desc[UR4][R16.64] ;  /* 0x0000000410107981 */ /* 0x000ea8000c1e1b00 */
[----:B------:R-:W2:Y:S01]  /*0490*/  LDG.E.64 R18, desc[UR4][R18.64] ;  /* 0x0000000412127981 */ /* 0x000ea2000c1e1b00 */
[C---:B------:R-:W-:Y:S02]  /*04a0*/  IMAD.IADD R25, R21.reuse, 0x1, R0 ;  /* 0x0000000115197824 */ /* 0x040fe400078e0200 */
[----:B------:R-:W-:-:S04]  /*04b0*/  IMAD.WIDE.U32 R12, R21, 0x8, R6 ;  /* 0x00000008150c7825 */ /* 0x000fc800078e0006 */
[----:B------:R-:W-:-:S04]  /*04c0*/  IMAD.WIDE.U32 R20, R25, 0x8, R2 ;  /* 0x0000000819147825 */ /* 0x000fc800078e0002 */
[----:B------:R-:W-:Y:S01]  /*04d0*/  IMAD.WIDE.U32 R22, R25, 0x8, R4 ;  /* 0x0000000819167825 */ /* 0x000fe200078e0004 */
[----:B--2---:R-:W-:-:S07]  /*04e0*/  DADD R10, R16, R18 ;  /* 0x00000000100a7229 */ /* 0x004fce0000000012 */
[----:B------:R1:W-:Y:S04]  /*04f0*/  STG.E.64 desc[UR4][R12.64], R10 ;  /* 0x0000000a0c007986 */ /* 0x0003e8000c101b04 */
[----:B------:R-:W2:Y:S04]  /*0500*/  LDG.E.64 R20, desc[UR4][R20.64] ;  /* 0x0000000414147981 */ /* 0x000ea8000c1e1b00 */
[----:B------:R-:W2:Y:S01]  /*0510*/  LDG.E.64 R22, desc[UR4][R22.64] ;  /* 0x0000000416167981 */ /* 0x000ea2000c1e1b00 */
[C---:B0-----:R-:W-:Y:S01]  /*0520*/  IADD3 R9, PT, PT, R25.reuse, R0, RZ ;  /* 0x0000000019097210 */ /* 0x041fe20007ffe0ff */
[----:B------:R-:W-:-:S04]  /*0530*/  IMAD.WIDE.U32 R16, R25, 0x8, R6 ;  /* 0x0000000819107825 */ /* 0x000fc800078e0006 */
[----:B------:R-:W-:-:S04]  /*0540*/  IMAD.WIDE.U32 R2, R9, 0x8, R2 ;  /* 0x0000000809027825 */ /* 0x000fc800078e0002 */
[----:B------:R-:W-:Y:S01]  /*0550*/  IMAD.WIDE.U32 R4, R9, 0x8, R4 ;  /* 0x0000000809047825 */ /* 0x000fe200078e0004 */
[----:B--2---:R-:W-:-:S07]  /*0560*/  DADD R14, R20, R22 ;  /* 0x00000000140e7229 */ /* 0x004fce0000000016 */
[----:B------:R2:W-:Y:S04]  /*0570*/  STG.E.64 desc[UR4][R16.64], R14 ;  /* 0x0000000e10007986 */ /* 0x0005e8000c101b04 */
[----:B------:R-:W1:Y:S04]  /*0580*/  LDG.E.64 R2, desc[UR4][R2.64] ;  /* 0x0000000402027981 */ /* 0x000e68000c1e1b00 */
[----:B------:R-:W1:Y:S01]  /*0590*/  LDG.E.64 R4, desc[UR4][R4.64] ;  /* 0x0000000404047981 */ /* 0x000e62000c1e1b00 */
[----:B------:R-:W-:-:S04]  /*05a0*/  IMAD.WIDE.U32 R6, R9, 0x8, R6 ;  /* 0x0000000809067825 */ /* 0x000fc800078e0006 */
[----:B------:R-:W-:-:S05]  /*05b0*/  IMAD.IADD R9, R9, 0x1, R0 ;  /* 0x0000000109097824 */ /* 0x000fca00078e0200 */
[----:B------:R-:W-:Y:S01]  /*05c0*/  ISETP.GE.AND P0, PT, R9, UR6, PT ;  /* 0x0000000609007c0c */ /* 0x000fe2000bf06270 */
[----:B-1----:R-:W-:-:S07]  /*05d0*/  DADD R10, R2, R4 ;  /* 0x00000000020a7229 */ /* 0x002fce0000000004 */
[----:B------:R2:W-:Y:S05]  /*05e0*/  STG.E.64 desc[UR4][R6.64], R10 ;  /* 0x0000000a06007986 */ /* 0x0005ea000c101b04 */
[----:B------:R-:W-:Y:S05]  /*05f0*/  @!P0 BRA `(.L_x_3) ;  /* 0xfffffffc006c8947 */ /* 0x000fea000383ffff */
[----:B------:R-:W-:Y:S05]  /*0600*/  EXIT ;  /* 0x000000000000794d */ /* 0x000fea0003800000 */
.L_x_4:
[----:B------:R-:W-:-:S00]  /*0610*/  BRA `(.L_x_4) ;  /* 0xfffffffc00fc7947 */ /* 0x000fc0000383ffff */
[----:B------:R-:W-:-:S00]  /*0620*/  NOP ;  /* 0x0000000000007918 */ /* 0x000fc00000000000 */
        /* <DEDUP_REMOVED lines=13> */
.L_x_5:


//--------------------- .nv.shared.reserved.0     --------------------------
	.section	.nv.shared.reserved.0,"aw",@nobits
	.weak		__nv_reservedSMEM_offset_0_alias
	.size		__nv_reservedSMEM_offset_0_alias, 0, 64
	.other		__nv_reservedSMEM_offset_0_alias,@"STO_CUDA_RESERVED_SHARED STV_DEFAULT"
__nv_reservedSMEM_offset_0_alias:
	.zero		0
	.zero		64


//--------------------- .nv.constant0._Z6vecAddPdS_S_i --------------------------
	.section	.nv.constant0._Z6vecAddPdS_S_i,"a",@progbits
	.sectionflags	@""
	.align	4
.nv.constant0._Z6vecAddPdS_S_i:
	.zero		924


//--------------------- SYMBOLS --------------------------

	.type		.nv.reservedSmem.offset0,@object
	.size		.nv.reservedSmem.offset0,0x4
